	.headerflags	@"EF_CUDA_TEXMODE_UNIFIED EF_CUDA_64BIT_ADDRESS EF_CUDA_ACCELERATORS EF_CUDA_SM90 EF_CUDA_VIRTUAL_SM(EF_CUDA_SM90)"
	.elftype	@"ET_EXEC"


//--------------------- .nv.info                  --------------------------
	.section	.nv.info,"",@"SHT_CUDA_INFO"
	.align	4


	//----- nvinfo : EIATTR_REGCOUNT
	.align		4
        /*0000*/ 	.byte	0x04, 0x2f
        /*0002*/ 	.short	(.L_1 - .L_0)
	.align		4
.L_0:
        /*0004*/ 	.word	index@(triton_poi_fused_max_pool2d_with_indices_5)
        /*0008*/ 	.word	0x00000017


	//----- nvinfo : EIATTR_MIN_STACK_SIZE
	.align		4
.L_1:
        /*000c*/ 	.byte	0x04, 0x12
        /*000e*/ 	.short	(.L_3 - .L_2)
	.align		4
.L_2:
        /*0010*/ 	.word	index@(triton_poi_fused_max_pool2d_with_indices_5)
        /*0014*/ 	.word	0x00000000


	//----- nvinfo : EIATTR_FRAME_SIZE
	.align		4
.L_3:
        /*0018*/ 	.byte	0x04, 0x11
        /*001a*/ 	.short	(.L_5 - .L_4)
	.align		4
.L_4:
        /*001c*/ 	.word	index@(triton_poi_fused_max_pool2d_with_indices_5)
        /*0020*/ 	.word	0x00000000


	//----- nvinfo : EIATTR_MIN_STACK_SIZE
	.align		4
.L_5:
        /*0024*/ 	.byte	0x04, 0x12
        /*0026*/ 	.short	(.L_7 - .L_6)
	.align		4
.L_6:
        /*0028*/ 	.word	index@(triton_poi_fused_max_pool2d_with_indices_5)
        /*002c*/ 	.word	0x00000000
.L_7:


//--------------------- .nv.info.triton_poi_fused_max_pool2d_with_indices_5 --------------------------
	.section	.nv.info.triton_poi_fused_max_pool2d_with_indices_5,"",@"SHT_CUDA_INFO"
	.sectionflags	@""
	.align	4


	//----- nvinfo : EIATTR_CUDA_API_VERSION
	.align		4
        /*0000*/ 	.byte	0x04, 0x37
        /*0002*/ 	.short	(.L_9 - .L_8)
.L_8:
        /*0004*/ 	.word	0x0000007c


	//----- nvinfo : EIATTR_KPARAM_INFO
	.align		4
.L_9:
        /*0008*/ 	.byte	0x04, 0x17
        /*000a*/ 	.short	(.L_11 - .L_10)
.L_10:
        /*000c*/ 	.word	0x00000000
        /*0010*/ 	.short	0x0003
        /*0012*/ 	.short	0x0018
        /*0014*/ 	.byte	0x00, 0xf0, 0x11, 0x00


	//----- nvinfo : EIATTR_KPARAM_INFO
	.align		4
.L_11:
        /*0018*/ 	.byte	0x04, 0x17
        /*001a*/ 	.short	(.L_13 - .L_12)
.L_12:
        /*001c*/ 	.word	0x00000000
        /*0020*/ 	.short	0x0002
        /*0022*/ 	.short	0x0010
        /*0024*/ 	.byte	0x00, 0xf4, 0x21, 0x00


	//----- nvinfo : EIATTR_KPARAM_INFO
	.align		4
.L_13:
        /*0028*/ 	.byte	0x04, 0x17
        /*002a*/ 	.short	(.L_15 - .L_14)
.L_14:
        /*002c*/ 	.word	0x00000000
        /*0030*/ 	.short	0x0001
        /*0032*/ 	.short	0x0008
        /*0034*/ 	.byte	0x00, 0xf4, 0x21, 0x00


	//----- nvinfo : EIATTR_KPARAM_INFO
	.align		4
.L_15:
        /*0038*/ 	.byte	0x04, 0x17
        /*003a*/ 	.short	(.L_17 - .L_16)
.L_16:
        /*003c*/ 	.word	0x00000000
        /*0040*/ 	.short	0x0000
        /*0042*/ 	.short	0x0000
        /*0044*/ 	.byte	0x00, 0xf4, 0x21, 0x00


	//----- nvinfo : EIATTR_SPARSE_MMA_MASK
	.align		4
.L_17:
        /*0048*/ 	.byte	0x03, 0x50
        /*004a*/ 	.short	0x0000


	//----- nvinfo : EIATTR_MAXREG_COUNT
	.align		4
        /*004c*/ 	.byte	0x03, 0x1b
        /*004e*/ 	.short	0x00ff


	//----- nvinfo : EIATTR_EXIT_INSTR_OFFSETS
	.align		4
        /*0050*/ 	.byte	0x04, 0x1c
        /*0052*/ 	.short	(.L_19 - .L_18)


	//   ....[0]....
.L_18:
        /*0054*/ 	.word	0x000006a0


	//   ....[1]....
        /*0058*/ 	.word	0x000006c0


	//----- nvinfo : EIATTR_REQNTID
	.align		4
.L_19:
        /*005c*/ 	.byte	0x04, 0x10
        /*005e*/ 	.short	(.L_21 - .L_20)
.L_20:
        /*0060*/ 	.word	0x00000080
        /*0064*/ 	.word	0x00000001
        /*0068*/ 	.word	0x00000001


	//----- nvinfo : EIATTR_CBANK_PARAM_SIZE
	.align		4
.L_21:
        /*006c*/ 	.byte	0x03, 0x19
        /*006e*/ 	.short	0x001c


	//----- nvinfo : EIATTR_PARAM_CBANK
	.align		4
        /*0070*/ 	.byte	0x04, 0x0a
        /*0072*/ 	.short	(.L_23 - .L_22)
	.align		4
.L_22:
        /*0074*/ 	.word	index@(.nv.constant0.triton_poi_fused_max_pool2d_with_indices_5)
        /*0078*/ 	.short	0x0210
        /*007a*/ 	.short	0x001c


	//----- nvinfo : EIATTR_SW_WAR
	.align		4
.L_23:
        /*007c*/ 	.byte	0x04, 0x36
        /*007e*/ 	.short	(.L_25 - .L_24)
.L_24:
        /*0080*/ 	.word	0x00000008
.L_25:


//--------------------- .nv.callgraph             --------------------------
	.section	.nv.callgraph,"",@"SHT_CUDA_CALLGRAPH"
	.align	4
	.sectionentsize	8
	.align		4
        /*0000*/ 	.word	0x00000000
	.align		4
        /*0004*/ 	.word	0xffffffff
	.align		4
        /*0008*/ 	.word	0x00000000
	.align		4
        /*000c*/ 	.word	0xfffffffe
	.align		4
        /*0010*/ 	.word	0x00000000
	.align		4
        /*0014*/ 	.word	0xfffffffd
	.align		4
        /*0018*/ 	.word	0x00000000
	.align		4
        /*001c*/ 	.word	0xfffffffc


//--------------------- .text.triton_poi_fused_max_pool2d_with_indices_5 --------------------------
	.section	.text.triton_poi_fused_max_pool2d_with_indices_5,"ax",@progbits
	.align	128
        .global         triton_poi_fused_max_pool2d_with_indices_5
        .type           triton_poi_fused_max_pool2d_with_indices_5,@function
        .size           triton_poi_fused_max_pool2d_with_indices_5,(.L_x_1 - triton_poi_fused_max_pool2d_with_indices_5)
        .other          triton_poi_fused_max_pool2d_with_indices_5,@"STO_CUDA_ENTRY STV_DEFAULT"
triton_poi_fused_max_pool2d_with_indices_5:
.text.triton_poi_fused_max_pool2d_with_indices_5:
[----:B------:R-:W0:Y:S01]  /*0000*/  LDC R1, c[0x0][0x28] ;  /* 0x00000a00ff017b82 */ /* 0x000e220000000800 */
[----:B------:R-:W1:Y:S01]  /*0010*/  S2R R0, SR_TID.X ;  /* 0x0000000000007919 */ /* 0x000e620000002100 */
[----:B------:R-:W-:Y:S01]  /*0020*/  ULDC.64 UR4, c[0x0][0x208] ;  /* 0x0000820000047ab9 */ /* 0x000fe20000000a00 */
[----:B------:R-:W2:Y:S01]  /*0030*/  S2R R3, SR_CTAID.X ;  /* 0x0000000000037919 */ /* 0x000ea20000002500 */
[----:B------:R-:W-:Y:S01]  /*0040*/  IMAD.MOV.U32 R20, RZ, RZ, RZ ;  /* 0x000000ffff147224 */ /* 0x000fe200078e00ff */
[----:B------:R-:W-:Y:S01]  /*0050*/  ULDC.64 UR6, c[0x0][0x220] ;  /* 0x0000880000067ab9 */ /* 0x000fe20000000a00 */
[----:B-1----:R-:W-:Y:S02]  /*0060*/  LOP3.LUT R0, R0, 0x7f, RZ, 0xc0, !PT ;  /* 0x0000007f00007812 */ /* 0x002fe400078ec0ff */
[----:B--2---:R-:W-:-:S03]  /*0070*/  SHF.R.U32.HI R2, RZ, 0x18, R3 ;  /* 0x00000018ff027819 */ /* 0x004fc60000011603 */
[----:B------:R-:W-:Y:S01]  /*0080*/  IMAD R0, R3, 0x80, R0 ;  /* 0x0000008003007824 */ /* 0x000fe200078e0200 */
[----:B------:R-:W-:-:S05]  /*0090*/  SGXT.U32 R3, R2, 0x1 ;  /* 0x000000010203781a */ /* 0x000fca0000000000 */
[----:B------:R-:W-:Y:S02]  /*00a0*/  IMAD.IADD R4, R0, 0x1, R3 ;  /* 0x0000000100047824 */ /* 0x000fe400078e0203 */
[----:B------:R-:W1:Y:S03]  /*00b0*/  LDC.64 R2, c[0x0][0x210] ;  /* 0x00008400ff027b82 */ /* 0x000e660000000a00 */
[----:B------:R-:W-:Y:S02]  /*00c0*/  SHF.R.S32.HI R5, RZ, 0x1, R4 ;  /* 0x00000001ff057819 */ /* 0x000fe40000011404 */
[C---:B------:R-:W-:Y:S02]  /*00d0*/  LOP3.LUT R7, R4.reuse, 0xfffffffe, RZ, 0xc0, !PT ;  /* 0xfffffffe04077812 */ /* 0x040fe400078ec0ff */
[----:B------:R-:W-:-:S03]  /*00e0*/  LEA.HI R6, R4, R5, RZ, 0x1 ;  /* 0x0000000504067211 */ /* 0x000fc600078f08ff */
[----:B------:R-:W-:Y:S01]  /*00f0*/  IMAD.IADD R12, R0, 0x1, -R7 ;  /* 0x00000001000c7824 */ /* 0x000fe200078e0a07 */
[----:B------:R-:W-:-:S03]  /*0100*/  LOP3.LUT R6, R6, 0xfffffffe, RZ, 0xc0, !PT ;  /* 0xfffffffe06067812 */ /* 0x000fc600078ec0ff */
[C---:B------:R-:W-:Y:S02]  /*0110*/  IMAD R7, R5.reuse, 0x4, R12 ;  /* 0x0000000405077824 */ /* 0x040fe400078e020c */
[----:B------:R-:W-:Y:S01]  /*0120*/  IMAD.IADD R13, R5, 0x1, -R6 ;  /* 0x00000001050d7824 */ /* 0x000fe200078e0a06 */
[----:B------:R-:W-:Y:S01]  /*0130*/  CS2R R4, SRZ ;  /* 0x0000000000047805 */ /* 0x000fe2000001ff00 */
[----:B------:R-:W-:-:S03]  /*0140*/  IMAD.SHL.U32 R7, R7, 0x2, RZ ;  /* 0x0000000207077824 */ /* 0x000fc600078e00ff */
[----:B------:R-:W-:Y:S01]  /*0150*/  ISETP.GT.AND P0, PT, R13, RZ, PT ;  /* 0x000000ff0d00720c */ /* 0x000fe20003f04270 */
[C---:B------:R-:W-:Y:S02]  /*0160*/  VIADD R9, R7.reuse, 0xfffffffb ;  /* 0xfffffffb07097836 */ /* 0x040fe40000000000 */
[----:B------:R-:W-:Y:S01]  /*0170*/  VIADD R11, R7, 0xfffffffc ;  /* 0xfffffffc070b7836 */ /* 0x000fe20000000000 */
[C---:B------:R-:W-:Y:S01]  /*0180*/  ISETP.GT.AND P1, PT, R12.reuse, RZ, P0 ;  /* 0x000000ff0c00720c */ /* 0x040fe20000724270 */
[--C-:B-1----:R-:W-:Y:S01]  /*0190*/  IMAD.WIDE R8, R9, 0x4, R2.reuse ;  /* 0x0000000409087825 */ /* 0x102fe200078e0202 */
[----:B------:R-:W-:Y:S02]  /*01a0*/  ISETP.GT.AND P2, PT, R12, -0x1, P0 ;  /* 0xffffffff0c00780c */ /* 0x000fe40000744270 */
[C---:B------:R-:W-:Y:S01]  /*01b0*/  ISETP.LT.AND P0, PT, R0.reuse, 0x800, P1 ;  /* 0x000008000000780c */ /* 0x040fe20000f01270 */
[----:B------:R-:W-:Y:S01]  /*01c0*/  IMAD.WIDE R10, R11, 0x4, R2 ;  /* 0x000000040b0a7825 */ /* 0x000fe200078e0202 */
[----:B------:R-:W-:-:S02]  /*01d0*/  ISETP.LT.AND P1, PT, R0, 0x800, P2 ;  /* 0x000008000000780c */ /* 0x000fc40001721270 */
[----:B------:R-:W-:Y:S01]  /*01e0*/  ISETP.GT.AND P2, PT, R12, RZ, PT ;  /* 0x000000ff0c00720c */ /* 0x000fe20003f44270 */
[----:B------:R-:W-:-:S03]  /*01f0*/  VIADD R15, R7, 0xfffffffd ;  /* 0xfffffffd070f7836 */ /* 0x000fc60000000000 */
[----:B------:R-:W-:Y:S01]  /*0200*/  ISETP.GT.AND P2, PT, R13, -0x1, P2 ;  /* 0xffffffff0d00780c */ /* 0x000fe20001744270 */
[----:B------:R-:W-:-:S04]  /*0210*/  IMAD.MOV.U32 R6, RZ, RZ, RZ ;  /* 0x000000ffff067224 */ /* 0x000fc800078e00ff */
[----:B------:R1:W2:Y:S01]  /*0220*/  @P0 LDG.E.EL R4, desc[UR4][R8.64] ;  /* 0x0000000408040981 */ /* 0x0002a2000c2e1900 */
[----:B------:R-:W-:-:S03]  /*0230*/  ISETP.LT.AND P2, PT, R0, 0x800, P2 ;  /* 0x000008000000780c */ /* 0x000fc60001741270 */
[----:B------:R-:W3:Y:S01]  /*0240*/  @P1 LDG.E.EL R5, desc[UR4][R10.64] ;  /* 0x000000040a051981 */ /* 0x000ee2000c2e1900 */
[--C-:B------:R-:W-:Y:S01]  /*0250*/  IMAD.WIDE R14, R15, 0x4, R2.reuse ;  /* 0x000000040f0e7825 */ /* 0x100fe200078e0202 */
[----:B------:R-:W-:Y:S02]  /*0260*/  LOP3.LUT R12, R13, R12, RZ, 0xfc, !PT ;  /* 0x0000000c0d0c7212 */ /* 0x000fe400078efcff */
[----:B------:R-:W-:Y:S01]  /*0270*/  ISETP.GE.AND P3, PT, R0, 0x800, PT ;  /* 0x000008000000780c */ /* 0x000fe20003f66270 */
[C---:B------:R-:W-:Y:S01]  /*0280*/  VIADD R17, R7.reuse, 0xffffffff ;  /* 0xffffffff07117836 */ /* 0x040fe20000000000 */
[----:B------:R4:W5:Y:S01]  /*0290*/  @P1 LDG.E.EL R6, desc[UR4][R14.64] ;  /* 0x000000040e061981 */ /* 0x000962000c2e1900 */
[----:B------:R-:W-:Y:S01]  /*02a0*/  VIADD R19, R7, 0x3 ;  /* 0x0000000307137836 */ /* 0x000fe20000000000 */
[----:B------:R-:W-:Y:S02]  /*02b0*/  ISETP.GT.AND P4, PT, R12, -0x1, !P3 ;  /* 0xffffffff0c00780c */ /* 0x000fe40005f84270 */
[----:B------:R-:W-:Y:S01]  /*02c0*/  CS2R R12, SRZ ;  /* 0x00000000000c7805 */ /* 0x000fe2000001ff00 */
[----:B------:R-:W-:-:S05]  /*02d0*/  IMAD.WIDE R16, R17, 0x4, R2 ;  /* 0x0000000411107825 */ /* 0x000fca00078e0202 */
[----:B------:R4:W5:Y:S01]  /*02e0*/  @P2 LDG.E.EL R12, desc[UR4][R16.64] ;  /* 0x00000004100c2981 */ /* 0x000962000c2e1900 */
[----:B-1----:R-:W-:Y:S01]  /*02f0*/  IMAD.WIDE R8, R7, 0x4, R2 ;  /* 0x0000000407087825 */ /* 0x002fe200078e0202 */
[----:B----4-:R-:W-:-:S03]  /*0300*/  CS2R R14, SRZ ;  /* 0x00000000000e7805 */ /* 0x010fc6000001ff00 */
[--C-:B------:R-:W-:Y:S01]  /*0310*/  IMAD.WIDE R18, R19, 0x4, R2.reuse ;  /* 0x0000000413127825 */ /* 0x100fe200078e0202 */
[----:B------:R-:W4:Y:S03]  /*0320*/  @P4 LDG.E.EL R13, desc[UR4][R8.64] ;  /* 0x00000004080d4981 */ /* 0x000f26000c2e1900 */
[C---:B------:R-:W-:Y:S01]  /*0330*/  VIADD R11, R7.reuse, 0x4 ;  /* 0x00000004070b7836 */ /* 0x040fe20000000000 */
[----:B------:R-:W4:Y:S01]  /*0340*/  @P2 LDG.E.EL R20, desc[UR4][R18.64] ;  /* 0x0000000412142981 */ /* 0x000f22000c2e1900 */
[----:B------:R-:W-:Y:S02]  /*0350*/  VIADD R7, R7, 0x5 ;  /* 0x0000000507077836 */ /* 0x000fe40000000000 */
[--C-:B------:R-:W-:Y:S01]  /*0360*/  IMAD.WIDE R10, R11, 0x4, R2.reuse ;  /* 0x000000040b0a7825 */ /* 0x100fe200078e0202 */
[----:B------:R-:W4:Y:S03]  /*0370*/  @P4 LDG.E.EL R14, desc[UR4][R8.64+0x4] ;  /* 0x00000404080e4981 */ /* 0x000f26000c2e1900 */
[----:B0-----:R-:W-:Y:S01]  /*0380*/  IMAD.MOV.U32 R16, RZ, RZ, RZ ;  /* 0x000000ffff107224 */ /* 0x001fe200078e00ff */
[----:B------:R-:W4:Y:S01]  /*0390*/  @P4 LDG.E.EL R15, desc[UR4][R10.64] ;  /* 0x000000040a0f4981 */ /* 0x000f22000c2e1900 */
[----:B------:R-:W-:-:S05]  /*03a0*/  IMAD.WIDE R2, R7, 0x4, R2 ;  /* 0x0000000407027825 */ /* 0x000fca00078e0202 */
[----:B------:R4:W4:Y:S01]  /*03b0*/  @P4 LDG.E.EL R16, desc[UR4][R2.64] ;  /* 0x0000000402104981 */ /* 0x000922000c2e1900 */
[----:B--2---:R-:W-:Y:S02]  /*03c0*/  SEL R4, R4, 0xff800000, P0 ;  /* 0xff80000004047807 */ /* 0x004fe40000000000 */
[----:B---3--:R-:W-:-:S04]  /*03d0*/  SEL R5, R5, 0xff800000, P1 ;  /* 0xff80000005057807 */ /* 0x008fc80000800000 */
[C---:B------:R-:W-:Y:S02]  /*03e0*/  FSETP.GT.AND P0, PT, R5.reuse, R4, PT ;  /* 0x000000040500720b */ /* 0x040fe40003f04000 */
[----:B-----5:R-:W-:Y:S02]  /*03f0*/  SEL R6, R6, 0xff800000, P1 ;  /* 0xff80000006067807 */ /* 0x020fe40000800000 */
[----:B------:R-:W-:Y:S02]  /*0400*/  FSETP.NAN.AND P1, PT, R5, R5, PT ;  /* 0x000000050500720b */ /* 0x000fe40003f28000 */
[----:B------:R-:W-:Y:S02]  /*0410*/  FSETP.NAN.AND P6, PT, R6, R6, PT ;  /* 0x000000060600720b */ /* 0x000fe40003fc8000 */
[----:B------:R-:W-:-:S05]  /*0420*/  SEL R7, R12, 0xff800000, P2 ;  /* 0xff8000000c077807 */ /* 0x000fca0001000000 */
[----:B------:R-:W-:Y:S02]  /*0430*/  @!P0 FSEL R5, R5, R4, P1 ;  /* 0x0000000405058208 */ /* 0x000fe40000800000 */
[----:B------:R-:W-:Y:S02]  /*0440*/  FSETP.NAN.AND P5, PT, R7, R7, PT ;  /* 0x000000070700720b */ /* 0x000fe40003fa8000 */
[----:B------:R-:W-:Y:S02]  /*0450*/  FSETP.GEU.AND P1, PT, R5, R6, PT ;  /* 0x000000060500720b */ /* 0x000fe40003f2e000 */
[----:B----4-:R-:W-:Y:S02]  /*0460*/  SEL R2, R13, 0xff800000, P4 ;  /* 0xff8000000d027807 */ /* 0x010fe40002000000 */
[----:B------:R-:W-:Y:S02]  /*0470*/  @!P6 FSEL R6, R6, R5, !P1 ;  /* 0x000000050606e208 */ /* 0x000fe40004800000 */
[----:B------:R-:W-:-:S02]  /*0480*/  SEL R20, R20, 0xff800000, P2 ;  /* 0xff80000014147807 */ /* 0x000fc40001000000 */
[----:B------:R-:W-:Y:S02]  /*0490*/  FSETP.NAN.AND P6, PT, R2, R2, PT ;  /* 0x000000020200720b */ /* 0x000fe40003fc8000 */
[----:B------:R-:W-:Y:S02]  /*04a0*/  FSETP.GEU.AND P2, PT, R6, R7, PT ;  /* 0x000000070600720b */ /* 0x000fe40003f4e000 */
[----:B------:R-:W-:Y:S02]  /*04b0*/  SEL R5, R14, 0xff800000, P4 ;  /* 0xff8000000e057807 */ /* 0x000fe40002000000 */
[----:B------:R-:W-:Y:S02]  /*04c0*/  @!P5 FSEL R7, R7, R6, !P2 ;  /* 0x000000060707d208 */ /* 0x000fe40005000000 */
[----:B------:R-:W-:Y:S02]  /*04d0*/  SEL R15, R15, 0xff800000, P4 ;  /* 0xff8000000f0f7807 */ /* 0x000fe40002000000 */
[----:B------:R-:W-:-:S02]  /*04e0*/  SEL R16, R16, 0xff800000, P4 ;  /* 0xff80000010107807 */ /* 0x000fc40002000000 */
[----:B------:R-:W-:Y:S02]  /*04f0*/  FSETP.NAN.AND P5, PT, R5, R5, PT ;  /* 0x000000050500720b */ /* 0x000fe40003fa8000 */
[----:B------:R-:W-:-:S04]  /*0500*/  FSETP.GEU.AND P4, PT, R7, R2, PT ;  /* 0x000000020700720b */ /* 0x000fc80003f8e000 */
[----:B------:R-:W-:Y:S02]  /*0510*/  @!P6 FSEL R2, R2, R7, !P4 ;  /* 0x000000070202e208 */ /* 0x000fe40006000000 */
[----:B------:R-:W-:Y:S02]  /*0520*/  SEL R4, RZ, 0x1, !P0 ;  /* 0x00000001ff047807 */ /* 0x000fe40004000000 */
[----:B------:R-:W-:Y:S02]  /*0530*/  FSETP.NAN.AND P6, PT, R20, R20, PT ;  /* 0x000000141400720b */ /* 0x000fe40003fc8000 */
[----:B------:R-:W-:-:S04]  /*0540*/  FSETP.GEU.AND P0, PT, R2, R5, PT ;  /* 0x000000050200720b */ /* 0x000fc80003f0e000 */
[----:B------:R-:W-:Y:S02]  /*0550*/  @!P5 FSEL R5, R5, R2, !P0 ;  /* 0x000000020505d208 */ /* 0x000fe40004000000 */
[----:B------:R-:W0:Y:S01]  /*0560*/  LDC.64 R2, c[0x0][0x218] ;  /* 0x00008600ff027b82 */ /* 0x000e220000000a00 */
[----:B------:R-:W-:Y:S02]  /*0570*/  SEL R4, R4, 0x2, P1 ;  /* 0x0000000204047807 */ /* 0x000fe40000800000 */
[----:B------:R-:W-:Y:S02]  /*0580*/  FSETP.NAN.AND P5, PT, R15, R15, PT ;  /* 0x0000000f0f00720b */ /* 0x000fe40003fa8000 */
[----:B------:R-:W-:-:S04]  /*0590*/  FSETP.GEU.AND P1, PT, R5, R20, PT ;  /* 0x000000140500720b */ /* 0x000fc80003f2e000 */
[----:B------:R-:W-:Y:S02]  /*05a0*/  @!P6 FSEL R20, R20, R5, !P1 ;  /* 0x000000051414e208 */ /* 0x000fe40004800000 */
[----:B------:R-:W-:Y:S02]  /*05b0*/  SEL R4, R4, 0x3, P2 ;  /* 0x0000000304047807 */ /* 0x000fe40001000000 */
[----:B------:R-:W-:Y:S02]  /*05c0*/  FSETP.NAN.AND P6, PT, R16, R16, PT ;  /* 0x000000101000720b */ /* 0x000fe40003fc8000 */
[----:B------:R-:W-:Y:S02]  /*05d0*/  FSETP.GEU.AND P2, PT, R20, R15, PT ;  /* 0x0000000f1400720b */ /* 0x000fe40003f4e000 */
[----:B------:R-:W-:Y:S02]  /*05e0*/  SEL R4, R4, 0x4, P4 ;  /* 0x0000000404047807 */ /* 0x000fe40002000000 */
[----:B------:R-:W-:-:S02]  /*05f0*/  @!P5 FSEL R15, R15, R20, !P2 ;  /* 0x000000140f0fd208 */ /* 0x000fc40005000000 */
[----:B------:R-:W-:Y:S02]  /*0600*/  SEL R4, R4, 0x5, P0 ;  /* 0x0000000504047807 */ /* 0x000fe40000000000 */
[----:B------:R-:W-:Y:S01]  /*0610*/  FSETP.GEU.AND P0, PT, R15, R16, PT ;  /* 0x000000100f00720b */ /* 0x000fe20003f0e000 */
[----:B0-----:R-:W-:Y:S01]  /*0620*/  IMAD.WIDE R2, R0, 0x4, R2 ;  /* 0x0000000400027825 */ /* 0x001fe200078e0202 */
[----:B------:R-:W-:Y:S02]  /*0630*/  SEL R5, R4, 0x6, P1 ;  /* 0x0000000604057807 */ /* 0x000fe40000800000 */
[----:B------:R-:W-:Y:S02]  /*0640*/  @!P6 SEL R16, R16, R15, !P0 ;  /* 0x0000000f1010e207 */ /* 0x000fe40004000000 */
[----:B------:R-:W-:Y:S02]  /*0650*/  IADD3 R4, P1, R0, UR6, RZ ;  /* 0x0000000600047c10 */ /* 0x000fe4000ff3e0ff */
[----:B------:R-:W-:Y:S01]  /*0660*/  SEL R6, R5, 0x7, P2 ;  /* 0x0000000705067807 */ /* 0x000fe20001000000 */
[----:B------:R0:W-:Y:S01]  /*0670*/  @!P3 STG.E desc[UR4][R2.64], R16 ;  /* 0x000000100200b986 */ /* 0x0001e2000c101904 */
[----:B------:R-:W-:-:S02]  /*0680*/  LEA.HI.X.SX32 R5, R0, UR7, 0x1, P1 ;  /* 0x0000000700057c11 */ /* 0x000fc400088f0eff */
[----:B------:R-:W-:Y:S01]  /*0690*/  SEL R7, R6, 0x8, P0 ;  /* 0x0000000806077807 */ /* 0x000fe20000000000 */
[----:B0-----:R-:W-:Y:S06]  /*06a0*/  @P3 EXIT ;  /* 0x000000000000394d */ /* 0x001fec0003800000 */
[----:B------:R-:W-:Y:S01]  /*06b0*/  STG.E.U8 desc[UR4][R4.64], R7 ;  /* 0x0000000704007986 */ /* 0x000fe2000c101104 */
[----:B------:R-:W-:Y:S05]  /*06c0*/  EXIT ;  /* 0x000000000000794d */ /* 0x000fea0003800000 */
.L_x_0:
[----:B------:R-:W-:-:S00]  /*06d0*/  BRA `(.L_x_0) ;  /* 0xfffffffc00fc7947 */ /* 0x000fc0000383ffff */
[----:B------:R-:W-:-:S00]  /*06e0*/  NOP ;  /* 0x0000000000007918 */ /* 0x000fc00000000000 */
        /* <DEDUP_REMOVED lines=9> */
.L_x_1:


//--------------------- .nv.constant0.triton_poi_fused_max_pool2d_with_indices_5 --------------------------
	.section	.nv.constant0.triton_poi_fused_max_pool2d_with_indices_5,"a",@progbits
	.sectionflags	@""
	.align	4
.nv.constant0.triton_poi_fused_max_pool2d_with_indices_5:
	.zero		556
